//
// Generated by NVIDIA NVVM Compiler
//
// Compiler Build ID: CL-36424714
// Cuda compilation tools, release 13.0, V13.0.88
// Based on NVVM 20.0.0
//

.version 9.0
.target sm_100
.address_size 64

	// .globl	_Z6kernelPh

.visible .entry _Z6kernelPh(
	.param .u64 .ptr .align 1 _Z6kernelPh_param_0
)
{


	ret;

}


// ===== COMPILED SASS (sm_100) =====

	.target	sm_100

	.elftype	@"ET_EXEC"


//--------------------- .note.nv.tkinfo           --------------------------
	.section	.note.nv.tkinfo,"",@"SHT_NOTE"
	.sectionflags	@"SHF_NOTE_NV_TKINFO"
	.tkinfo
        /*0018*/ 	.word	0x00000002
        /*0030*/ 	.string	""
        /*0030*/ 	.string	"ptxas"
        /*0030*/ 	.string	"Cuda compilation tools, release 13.0, V13.0.88"
        /*0030*/ 	.string	"Build cuda_13.0.r13.0/compiler.36424714_0"
        /*0030*/ 	.string	"-arch sm_100 -m 64 "



//--------------------- .note.nv.cuinfo           --------------------------
	.section	.note.nv.cuinfo,"",@"SHT_NOTE"
	.sectionflags	@"SHF_NOTE_NV_CUINFO"
        /*0018*/ 	.short	0x0002
        /*001a*/ 	.short	0x0064
        /*001c*/ 	.short	0x0082
	.zero		2


//--------------------- .nv.info                  --------------------------
	.section	.nv.info,"",@"SHT_CUDA_INFO"
	.align	4


	//----- nvinfo : EIATTR_REGCOUNT
	.align		4
        /*0000*/ 	.byte	0x04, 0x2f
        /*0002*/ 	.short	(.L_1 - .L_0)
	.align		4
.L_0:
        /*0004*/ 	.word	index@(_Z6kernelPh)
        /*0008*/ 	.word	0x00000004


	//----- nvinfo : EIATTR_FRAME_SIZE
	.align		4
.L_1:
        /*000c*/ 	.byte	0x04, 0x11
        /*000e*/ 	.short	(.L_3 - .L_2)
	.align		4
.L_2:
        /*0010*/ 	.word	index@(_Z6kernelPh)
        /*0014*/ 	.word	0x00000000


	//----- nvinfo : EIATTR_MIN_STACK_SIZE
	.align		4
.L_3:
        /*0018*/ 	.byte	0x04, 0x12
        /*001a*/ 	.short	(.L_5 - .L_4)
	.align		4
.L_4:
        /*001c*/ 	.word	index@(_Z6kernelPh)
        /*0020*/ 	.word	0x00000000
.L_5:


//--------------------- .nv.compat                --------------------------
	.section	.nv.compat,"",@"SHT_CUDA_COMPAT_INFO"
	.align	4
        /*0000*/ 	.byte	0x02, 0x09, 0x00, 0x00, 0x02, 0x02, 0x01, 0x00, 0x02, 0x05, 0x05, 0x00, 0x03, 0x07, 0x01, 0x01
        /*0010*/ 	.byte	0x02, 0x03, 0x00, 0x00, 0x02, 0x06, 0x01, 0x00, 0x04, 0x0b, 0x08, 0x00, 0x09, 0x00, 0x00, 0x00
        /*0020*/ 	.byte	0x00, 0x00, 0x00, 0x00


//--------------------- .nv.info._Z6kernelPh      --------------------------
	.section	.nv.info._Z6kernelPh,"",@"SHT_CUDA_INFO"
	.sectionflags	@""
	.align	4


	//----- nvinfo : EIATTR_CUDA_API_VERSION
	.align		4
        /*0000*/ 	.byte	0x04, 0x37
        /*0002*/ 	.short	(.L_7 - .L_6)
.L_6:
        /*0004*/ 	.word	0x00000082


	//----- nvinfo : EIATTR_KPARAM_INFO
	.align		4
.L_7:
        /*0008*/ 	.byte	0x04, 0x17
        /*000a*/ 	.short	(.L_9 - .L_8)
.L_8:
        /*000c*/ 	.word	0x00000000
        /*0010*/ 	.short	0x0000
        /*0012*/ 	.short	0x0000
        /*0014*/ 	.byte	0x00, 0xf5, 0x21, 0x00


	//----- nvinfo : EIATTR_SPARSE_MMA_MASK
	.align		4
.L_9:
        /*0018*/ 	.byte	0x03, 0x50
        /*001a*/ 	.short	0x0000


	//----- nvinfo : EIATTR_MAXREG_COUNT
	.align		4
        /*001c*/ 	.byte	0x03, 0x1b
        /*001e*/ 	.short	0x00ff


	//----- nvinfo : EIATTR_MERCURY_ISA_VERSION
	.align		4
        /*0020*/ 	.byte	0x03, 0x5f
        /*0022*/ 	.short	0x0101


	//----- nvinfo : EIATTR_VRC_CTA_INIT_COUNT
	.align		4
        /*0024*/ 	.byte	0x02, 0x4a
	.zero		1
	.zero		1


	//----- nvinfo : EIATTR_EXIT_INSTR_OFFSETS
	.align		4
        /*0028*/ 	.byte	0x04, 0x1c
        /*002a*/ 	.short	(.L_11 - .L_10)


	//   ....[0]....
.L_10:
        /*002c*/ 	.word	0x00000010


	//----- nvinfo : EIATTR_CBANK_PARAM_SIZE
	.align		4
.L_11:
        /*0030*/ 	.byte	0x03, 0x19
        /*0032*/ 	.short	0x0008


	//----- nvinfo : EIATTR_PARAM_CBANK
	.align		4
        /*0034*/ 	.byte	0x04, 0x0a
        /*0036*/ 	.short	(.L_13 - .L_12)
	.align		4
.L_12:
        /*0038*/ 	.word	index@(.nv.constant0._Z6kernelPh)
        /*003c*/ 	.short	0x0380
        /*003e*/ 	.short	0x0008


	//----- nvinfo : EIATTR_SW_WAR
	.align		4
.L_13:
        /*0040*/ 	.byte	0x04, 0x36
        /*0042*/ 	.short	(.L_15 - .L_14)
.L_14:
        /*0044*/ 	.word	0x00000008
.L_15:


//--------------------- .nv.callgraph             --------------------------
	.section	.nv.callgraph,"",@"SHT_CUDA_CALLGRAPH"
	.align	4
	.sectionentsize	8
	.align		4
        /*0000*/ 	.word	0x00000000
	.align		4
        /*0004*/ 	.word	0xffffffff
	.align		4
        /*0008*/ 	.word	0x00000000
	.align		4
        /*000c*/ 	.word	0xfffffffe
	.align		4
        /*0010*/ 	.word	0x00000000
	.align		4
        /*0014*/ 	.word	0xfffffffd
	.align		4
        /*0018*/ 	.word	0x00000000
	.align		4
        /*001c*/ 	.word	0xfffffffc


//--------------------- .text._Z6kernelPh         --------------------------
	.section	.text._Z6kernelPh,"ax",@progbits
	.align	128
        .global         _Z6kernelPh
        .type           _Z6kernelPh,@function
        .size           _Z6kernelPh,(.L_x_1 - _Z6kernelPh)
        .other          _Z6kernelPh,@"STO_CUDA_ENTRY STV_DEFAULT"
_Z6kernelPh:
.text._Z6kernelPh:
[----:B------:R-:W-:Y:S01]  /*0000*/  LDC R1, c[0x0][0x37c] ;  /* 0x0000df00ff017b82 */ /* 0x000fe20000000800 */
[----:B------:R-:W-:Y:S05]  /*0010*/  EXIT ;  /* 0x000000000000794d */ /* 0x000fea0003800000 */
.L_x_0:
[----:B------:R-:W-:-:S00]  /*0020*/  BRA `(.L_x_0) ;  /* 0xfffffffc00fc7947 */ /* 0x000fc0000383ffff */
[----:B------:R-:W-:-:S00]  /*0030*/  NOP ;  /* 0x0000000000007918 */ /* 0x000fc00000000000 */
        /* <DEDUP_REMOVED lines=12> */
.L_x_1:


//--------------------- .nv.shared.reserved.0     --------------------------
	.section	.nv.shared.reserved.0,"aw",@nobits
	.weak		__nv_reservedSMEM_offset_0_alias
	.size		__nv_reservedSMEM_offset_0_alias, 0, 64
	.other		__nv_reservedSMEM_offset_0_alias,@"STO_CUDA_RESERVED_SHARED STV_DEFAULT"
__nv_reservedSMEM_offset_0_alias:
	.zero		0
	.zero		64


//--------------------- .nv.constant0._Z6kernelPh --------------------------
	.section	.nv.constant0._Z6kernelPh,"a",@progbits
	.sectionflags	@""
	.align	4
.nv.constant0._Z6kernelPh:
	.zero		904


//--------------------- SYMBOLS --------------------------

	.type		.nv.reservedSmem.offset0,@object
	.size		.nv.reservedSmem.offset0,0x4
